	.headerflags	@"EF_CUDA_TEXMODE_UNIFIED EF_CUDA_64BIT_ADDRESS EF_CUDA_ACCELERATORS EF_CUDA_SM90 EF_CUDA_VIRTUAL_SM(EF_CUDA_SM90)"
	.elftype	@"ET_EXEC"


//--------------------- .nv.info                  --------------------------
	.section	.nv.info,"",@"SHT_CUDA_INFO"
	.align	4


	//----- nvinfo : EIATTR_REGCOUNT
	.align		4
        /*0000*/ 	.byte	0x04, 0x2f
        /*0002*/ 	.short	(.L_3 - .L_2)
	.align		4
.L_2:
        /*0004*/ 	.word	index@(triton_poi_fused__native_batch_norm_legit_no_training_add_relu_12)
        /*0008*/ 	.word	0x00000020


	//----- nvinfo : EIATTR_MIN_STACK_SIZE
	.align		4
.L_3:
        /*000c*/ 	.byte	0x04, 0x12
        /*000e*/ 	.short	(.L_5 - .L_4)
	.align		4
.L_4:
        /*0010*/ 	.word	index@(triton_poi_fused__native_batch_norm_legit_no_training_add_relu_12)
        /*0014*/ 	.word	0x00000000


	//----- nvinfo : EIATTR_FRAME_SIZE
	.align		4
.L_5:
        /*0018*/ 	.byte	0x04, 0x11
        /*001a*/ 	.short	(.L_7 - .L_6)
	.align		4
.L_6:
        /*001c*/ 	.word	index@(triton_poi_fused__native_batch_norm_legit_no_training_add_relu_12)
        /*0020*/ 	.word	0x00000000


	//----- nvinfo : EIATTR_MIN_STACK_SIZE
	.align		4
.L_7:
        /*0024*/ 	.byte	0x04, 0x12
        /*0026*/ 	.short	(.L_9 - .L_8)
	.align		4
.L_8:
        /*0028*/ 	.word	index@(triton_poi_fused__native_batch_norm_legit_no_training_add_relu_12)
        /*002c*/ 	.word	0x00000000
.L_9:


//--------------------- .nv.info.triton_poi_fused__native_batch_norm_legit_no_training_add_relu_12 --------------------------
	.section	.nv.info.triton_poi_fused__native_batch_norm_legit_no_training_add_relu_12,"",@"SHT_CUDA_INFO"
	.sectionflags	@""
	.align	4


	//----- nvinfo : EIATTR_CUDA_API_VERSION
	.align		4
        /*0000*/ 	.byte	0x04, 0x37
        /*0002*/ 	.short	(.L_11 - .L_10)
.L_10:
        /*0004*/ 	.word	0x0000007c


	//----- nvinfo : EIATTR_KPARAM_INFO
	.align		4
.L_11:
        /*0008*/ 	.byte	0x04, 0x17
        /*000a*/ 	.short	(.L_13 - .L_12)
.L_12:
        /*000c*/ 	.word	0x00000000
        /*0010*/ 	.short	0x0007
        /*0012*/ 	.short	0x0038
        /*0014*/ 	.byte	0x00, 0xf0, 0x11, 0x00


	//----- nvinfo : EIATTR_KPARAM_INFO
	.align		4
.L_13:
        /*0018*/ 	.byte	0x04, 0x17
        /*001a*/ 	.short	(.L_15 - .L_14)
.L_14:
        /*001c*/ 	.word	0x00000000
        /*0020*/ 	.short	0x0006
        /*0022*/ 	.short	0x0030
        /*0024*/ 	.byte	0x00, 0xf4, 0x21, 0x00


	//----- nvinfo : EIATTR_KPARAM_INFO
	.align		4
.L_15:
        /*0028*/ 	.byte	0x04, 0x17
        /*002a*/ 	.short	(.L_17 - .L_16)
.L_16:
        /*002c*/ 	.word	0x00000000
        /*0030*/ 	.short	0x0005
        /*0032*/ 	.short	0x0028
        /*0034*/ 	.byte	0x00, 0xf4, 0x21, 0x00


	//----- nvinfo : EIATTR_KPARAM_INFO
	.align		4
.L_17:
        /*0038*/ 	.byte	0x04, 0x17
        /*003a*/ 	.short	(.L_19 - .L_18)
.L_18:
        /*003c*/ 	.word	0x00000000
        /*0040*/ 	.short	0x0004
        /*0042*/ 	.short	0x0020
        /*0044*/ 	.byte	0x00, 0xf4, 0x21, 0x00


	//----- nvinfo : EIATTR_KPARAM_INFO
	.align		4
.L_19:
        /*0048*/ 	.byte	0x04, 0x17
        /*004a*/ 	.short	(.L_21 - .L_20)
.L_20:
        /*004c*/ 	.word	0x00000000
        /*0050*/ 	.short	0x0003
        /*0052*/ 	.short	0x0018
        /*0054*/ 	.byte	0x00, 0xf4, 0x21, 0x00


	//----- nvinfo : EIATTR_KPARAM_INFO
	.align		4
.L_21:
        /*0058*/ 	.byte	0x04, 0x17
        /*005a*/ 	.short	(.L_23 - .L_22)
.L_22:
        /*005c*/ 	.word	0x00000000
        /*0060*/ 	.short	0x0002
        /*0062*/ 	.short	0x0010
        /*0064*/ 	.byte	0x00, 0xf4, 0x21, 0x00


	//----- nvinfo : EIATTR_KPARAM_INFO
	.align		4
.L_23:
        /*0068*/ 	.byte	0x04, 0x17
        /*006a*/ 	.short	(.L_25 - .L_24)
.L_24:
        /*006c*/ 	.word	0x00000000
        /*0070*/ 	.short	0x0001
        /*0072*/ 	.short	0x0008
        /*0074*/ 	.byte	0x00, 0xf4, 0x21, 0x00


	//----- nvinfo : EIATTR_KPARAM_INFO
	.align		4
.L_25:
        /*0078*/ 	.byte	0x04, 0x17
        /*007a*/ 	.short	(.L_27 - .L_26)
.L_26:
        /*007c*/ 	.word	0x00000000
        /*0080*/ 	.short	0x0000
        /*0082*/ 	.short	0x0000
        /*0084*/ 	.byte	0x00, 0xf4, 0x21, 0x00


	//----- nvinfo : EIATTR_SPARSE_MMA_MASK
	.align		4
.L_27:
        /*0088*/ 	.byte	0x03, 0x50
        /*008a*/ 	.short	0x0000


	//----- nvinfo : EIATTR_MAXREG_COUNT
	.align		4
        /*008c*/ 	.byte	0x03, 0x1b
        /*008e*/ 	.short	0x00ff


	//----- nvinfo : EIATTR_EXIT_INSTR_OFFSETS
	.align		4
        /*0090*/ 	.byte	0x04, 0x1c
        /*0092*/ 	.short	(.L_29 - .L_28)


	//   ....[0]....
.L_28:
        /*0094*/ 	.word	0x000007a0


	//----- nvinfo : EIATTR_REQNTID
	.align		4
.L_29:
        /*0098*/ 	.byte	0x04, 0x10
        /*009a*/ 	.short	(.L_31 - .L_30)
.L_30:
        /*009c*/ 	.word	0x00000080
        /*00a0*/ 	.word	0x00000001
        /*00a4*/ 	.word	0x00000001


	//----- nvinfo : EIATTR_CBANK_PARAM_SIZE
	.align		4
.L_31:
        /*00a8*/ 	.byte	0x03, 0x19
        /*00aa*/ 	.short	0x003c


	//----- nvinfo : EIATTR_PARAM_CBANK
	.align		4
        /*00ac*/ 	.byte	0x04, 0x0a
        /*00ae*/ 	.short	(.L_33 - .L_32)
	.align		4
.L_32:
        /*00b0*/ 	.word	index@(.nv.constant0.triton_poi_fused__native_batch_norm_legit_no_training_add_relu_12)
        /*00b4*/ 	.short	0x0210
        /*00b6*/ 	.short	0x003c


	//----- nvinfo : EIATTR_SW_WAR
	.align		4
.L_33:
        /*00b8*/ 	.byte	0x04, 0x36
        /*00ba*/ 	.short	(.L_35 - .L_34)
.L_34:
        /*00bc*/ 	.word	0x00000008
.L_35:


//--------------------- .nv.callgraph             --------------------------
	.section	.nv.callgraph,"",@"SHT_CUDA_CALLGRAPH"
	.align	4
	.sectionentsize	8
	.align		4
        /*0000*/ 	.word	0x00000000
	.align		4
        /*0004*/ 	.word	0xffffffff
	.align		4
        /*0008*/ 	.word	0x00000000
	.align		4
        /*000c*/ 	.word	0xfffffffe
	.align		4
        /*0010*/ 	.word	0x00000000
	.align		4
        /*0014*/ 	.word	0xfffffffd
	.align		4
        /*0018*/ 	.word	0x00000000
	.align		4
        /*001c*/ 	.word	0xfffffffc


//--------------------- .nv.constant4             --------------------------
	.section	.nv.constant4,"a",@progbits
	.align	8
	.align		8
.nv.constant4:
        /*0000*/ 	.dword	_$_str
	.align		8
        /*0008*/ 	.dword	_$_str_$_2


//--------------------- .text.triton_poi_fused__native_batch_norm_legit_no_training_add_relu_12 --------------------------
	.section	.text.triton_poi_fused__native_batch_norm_legit_no_training_add_relu_12,"ax",@progbits
	.align	128
        .global         triton_poi_fused__native_batch_norm_legit_no_training_add_relu_12
        .type           triton_poi_fused__native_batch_norm_legit_no_training_add_relu_12,@function
        .size           triton_poi_fused__native_batch_norm_legit_no_training_add_relu_12,(.L_x_1 - triton_poi_fused__native_batch_norm_legit_no_training_add_relu_12)
        .other          triton_poi_fused__native_batch_norm_legit_no_training_add_relu_12,@"STO_CUDA_ENTRY STV_DEFAULT"
triton_poi_fused__native_batch_norm_legit_no_training_add_relu_12:
.text.triton_poi_fused__native_batch_norm_legit_no_training_add_relu_12:
[----:B------:R-:W-:Y:S01]  /*0000*/  LDC R1, c[0x0][0x28] ;  /* 0x00000a00ff017b82 */ /* 0x000fe20000000800 */
[----:B------:R-:W1:Y:S07]  /*0010*/  S2R R0, SR_TID.X ;  /* 0x0000000000007919 */ /* 0x000e6e0000002100 */
[----:B------:R-:W2:Y:S01]  /*0020*/  LDC.64 R2, c[0x0][0x220] ;  /* 0x00008800ff027b82 */ /* 0x000ea20000000a00 */
[----:B------:R-:W-:Y:S01]  /*0030*/  ULDC.64 UR4, c[0x0][0x208] ;  /* 0x0000820000047ab9 */ /* 0x000fe20000000a00 */
[----:B------:R-:W3:Y:S06]  /*0040*/  S2R R21, SR_CTAID.X ;  /* 0x0000000000157919 */ /* 0x000eec0000002500 */
[----:B------:R-:W4:Y:S08]  /*0050*/  LDC.64 R10, c[0x0][0x218] ;  /* 0x00008600ff0a7b82 */ /* 0x000f300000000a00 */
[----:B------:R-:W5:Y:S08]  /*0060*/  LDC.64 R8, c[0x0][0x210] ;  /* 0x00008400ff087b82 */ /* 0x000f700000000a00 */
[----:B------:R-:W4:Y:S01]  /*0070*/  LDC.64 R28, c[0x0][0x228] ;  /* 0x00008a00ff1c7b82 */ /* 0x000f220000000a00 */
[----:B-1----:R-:W-:-:S07]  /*0080*/  SHF.L.U32 R0, R0, 0x2, RZ ;  /* 0x0000000200007819 */ /* 0x002fce00000006ff */
[----:B------:R-:W1:Y:S01]  /*0090*/  LDC.64 R26, c[0x0][0x230] ;  /* 0x00008c00ff1a7b82 */ /* 0x000e620000000a00 */
[----:B---3--:R-:W-:Y:S02]  /*00a0*/  SHF.R.S32.HI R4, RZ, 0x15, R21 ;  /* 0x00000015ff047819 */ /* 0x008fe40000011415 */
[----:B------:R-:W-:Y:S02]  /*00b0*/  LOP3.LUT R0, R0, 0x1fc, RZ, 0xc0, !PT ;  /* 0x000001fc00007812 */ /* 0x000fe400078ec0ff */
[----:B------:R-:W-:Y:S02]  /*00c0*/  SGXT R4, R4, 0x1 ;  /* 0x000000010404781a */ /* 0x000fe40000000200 */
[----:B------:R-:W-:-:S04]  /*00d0*/  LEA R21, R21, R0, 0xa ;  /* 0x0000000015157211 */ /* 0x000fc800078e50ff */
[----:B------:R-:W-:-:S04]  /*00e0*/  LEA.HI R0, R4, R21, RZ, 0x8 ;  /* 0x0000001504007211 */ /* 0x000fc800078f40ff */
[--C-:B------:R-:W-:Y:S02]  /*00f0*/  SHF.R.S32.HI R15, RZ, 0x8, R0.reuse ;  /* 0x00000008ff0f7819 */ /* 0x100fe40000011400 */
[----:B------:R-:W-:-:S04]  /*0100*/  SHF.R.S32.HI R4, RZ, 0x1f, R0 ;  /* 0x0000001fff047819 */ /* 0x000fc80000011400 */
[----:B------:R-:W-:-:S04]  /*0110*/  LEA.HI R4, R4, R15, RZ, 0xa ;  /* 0x0000000f04047211 */ /* 0x000fc800078f50ff */
[----:B------:R-:W-:-:S04]  /*0120*/  LOP3.LUT R4, R4, 0xfffffc00, RZ, 0xc0, !PT ;  /* 0xfffffc0004047812 */ /* 0x000fc800078ec0ff */
[----:B------:R-:W-:-:S05]  /*0130*/  IADD3 R15, R15, -R4, RZ ;  /* 0x800000040f0f7210 */ /* 0x000fca0007ffe0ff */
[----:B--2---:R-:W-:-:S06]  /*0140*/  IMAD.WIDE R4, R15, 0x4, R2 ;  /* 0x000000040f047825 */ /* 0x004fcc00078e0202 */
[----:B------:R-:W2:Y:S01]  /*0150*/  LDG.E.EL R4, desc[UR4][R4.64] ;  /* 0x0000000404047981 */ /* 0x000ea2000c2e1900 */
[----:B------:R-:W-:-:S04]  /*0160*/  IADD3 R0, R0, 0x200, RZ ;  /* 0x0000020000007810 */ /* 0x000fc80007ffe0ff */
[--C-:B------:R-:W-:Y:S02]  /*0170*/  SHF.R.S32.HI R13, RZ, 0x8, R0.reuse ;  /* 0x00000008ff0d7819 */ /* 0x100fe40000011400 */
[----:B------:R-:W-:-:S04]  /*0180*/  SHF.R.S32.HI R0, RZ, 0x1f, R0 ;  /* 0x0000001fff007819 */ /* 0x000fc80000011400 */
[----:B------:R-:W-:-:S04]  /*0190*/  LEA.HI R0, R0, R13, RZ, 0xa ;  /* 0x0000000d00007211 */ /* 0x000fc800078f50ff */
[----:B------:R-:W-:-:S04]  /*01a0*/  LOP3.LUT R0, R0, 0xfffffc00, RZ, 0xc0, !PT ;  /* 0xfffffc0000007812 */ /* 0x000fc800078ec0ff */
[----:B------:R-:W-:-:S05]  /*01b0*/  IADD3 R13, R13, -R0, RZ ;  /* 0x800000000d0d7210 */ /* 0x000fca0007ffe0ff */
[----:B------:R-:W-:-:S05]  /*01c0*/  IMAD.WIDE R2, R13, 0x4, R2 ;  /* 0x000000040d027825 */ /* 0x000fca00078e0202 */
[----:B------:R3:W2:Y:S01]  /*01d0*/  LDG.E.EL R20, desc[UR4][R2.64] ;  /* 0x0000000402147981 */ /* 0x0006a2000c2e1900 */
[----:B----4-:R-:W-:-:S04]  /*01e0*/  IMAD.WIDE R18, R15, 0x4, R10 ;  /* 0x000000040f127825 */ /* 0x010fc800078e020a */
[----:B-----5:R-:W-:Y:S01]  /*01f0*/  IMAD.WIDE R8, R21, 0x4, R8 ;  /* 0x0000000415087825 */ /* 0x020fe200078e0208 */
[----:B------:R-:W4:Y:S01]  /*0200*/  LDG.E.EL R0, desc[UR4][R18.64] ;  /* 0x0000000412007981 */ /* 0x000f22000c2e1900 */
[----:B---3--:R-:W3:Y:S02]  /*0210*/  LDC.64 R2, c[0x0][0x238] ;  /* 0x00008e00ff027b82 */ /* 0x008ee40000000a00 */
[----:B------:R-:W-:-:S04]  /*0220*/  IMAD.WIDE R24, R13, 0x4, R10 ;  /* 0x000000040d187825 */ /* 0x000fc800078e020a */
[--C-:B0-----:R-:W-:Y:S02]  /*0230*/  IMAD.WIDE R16, R15, 0x4, R28.reuse ;  /* 0x000000040f107825 */ /* 0x101fe400078e021c */
[----:B------:R-:W5:Y:S02]  /*0240*/  LDG.E.EL R24, desc[UR4][R24.64] ;  /* 0x0000000418187981 */ /* 0x000f64000c2e1900 */
[----:B------:R-:W-:Y:S02]  /*0250*/  IMAD.WIDE R28, R13, 0x4, R28 ;  /* 0x000000040d1c7825 */ /* 0x000fe400078e021c */
[----:B------:R-:W4:Y:S02]  /*0260*/  LDG.E.EL R22, desc[UR4][R16.64] ;  /* 0x0000000410167981 */ /* 0x000f24000c2e1900 */
[----:B-1----:R-:W-:Y:S02]  /*0270*/  IMAD.WIDE R14, R15, 0x4, R26 ;  /* 0x000000040f0e7825 */ /* 0x002fe400078e021a */
[----:B------:R0:W4:Y:S04]  /*0280*/  LDG.E.EL R25, desc[UR4][R28.64] ;  /* 0x000000041c197981 */ /* 0x000128000c2e1900 */
[----:B------:R-:W4:Y:S01]  /*0290*/  LDG.E.EL R23, desc[UR4][R14.64] ;  /* 0x000000040e177981 */ /* 0x000f22000c2e1900 */
[----:B0-----:R-:W-:Y:S01]  /*02a0*/  HFMA2.MMA R28, -RZ, RZ, 1.625, 0 ;  /* 0x3e800000ff1c7435 */ /* 0x001fe200000001ff */
[----:B---3--:R-:W-:-:S04]  /*02b0*/  IMAD.WIDE R2, R21, 0x4, R2 ;  /* 0x0000000415027825 */ /* 0x008fc800078e0202 */
[----:B------:R-:W-:-:S06]  /*02c0*/  IMAD.WIDE R26, R13, 0x4, R26 ;  /* 0x000000040d1a7825 */ /* 0x000fcc00078e021a */
[----:B------:R0:W3:Y:S01]  /*02d0*/  LDG.E.EL R26, desc[UR4][R26.64] ;  /* 0x000000041a1a7981 */ /* 0x0000e2000c2e1900 */
[----:B--2---:R-:W-:-:S03]  /*02e0*/  FADD R12, R4, 9.9999997473787516356e-06 ;  /* 0x3727c5ac040c7421 */ /* 0x004fc60000000000 */
[----:B------:R-:W4:Y:S03]  /*02f0*/  LDG.E.128 R4, desc[UR4][R8.64] ;  /* 0x0000000408047981 */ /* 0x000f26000c1e1d00 */
[----:B------:R-:W1:Y:S01]  /*0300*/  MUFU.SQRT R12, R12 ;  /* 0x0000000c000c7308 */ /* 0x000e620000002000 */
[----:B------:R-:W5:Y:S01]  /*0310*/  LDG.E.128 R8, desc[UR4][R8.64+0x800] ;  /* 0x0008000408087981 */ /* 0x000f62000c1e1d00 */
[C---:B-1----:R-:W-:Y:S02]  /*0320*/  FSETP.GT.AND P0, PT, R12.reuse, 8.50705917302346158658e+37, PT ;  /* 0x7e8000000c00780b */ /* 0x042fe40003f04000 */
[----:B------:R-:W-:-:S11]  /*0330*/  FSETP.GEU.AND P1, PT, R12, 1.175494350822287508e-38, PT ;  /* 0x008000000c00780b */ /* 0x000fd60003f2e000 */
[----:B------:R-:W-:-:S04]  /*0340*/  @P0 FMUL R12, R12, 0.25 ;  /* 0x3e8000000c0c0820 */ /* 0x000fc80000400000 */
[----:B------:R-:W-:-:S04]  /*0350*/  @!P1 FMUL R12, R12, 16777216 ;  /* 0x4b8000000c0c9820 */ /* 0x000fc80000400000 */
[----:B------:R1:W0:Y:S01]  /*0360*/  MUFU.RCP R18, R12 ;  /* 0x0000000c00127308 */ /* 0x0002220000001000 */
[----:B------:R-:W-:-:S05]  /*0370*/  FSEL R17, R28, 1, P0 ;  /* 0x3f8000001c117808 */ /* 0x000fca0000000000 */
[----:B------:R-:W-:Y:S01]  /*0380*/  @!P1 FMUL R17, R17, 16777216 ;  /* 0x4b80000011119820 */ /* 0x000fe20000400000 */
[----:B-1----:R-:W2:Y:S03]  /*0390*/  LDG.E.128 R12, desc[UR4][R2.64] ;  /* 0x00000004020c7981 */ /* 0x002ea6000c1e1d00 */
[----:B0-----:R-:W-:Y:S02]  /*03a0*/  FMUL R27, R18, R17 ;  /* 0x00000011121b7220 */ /* 0x001fe40000400000 */
[----:B------:R0:W2:Y:S01]  /*03b0*/  LDG.E.128 R16, desc[UR4][R2.64+0x800] ;  /* 0x0008000402107981 */ /* 0x0000a2000c1e1d00 */
[----:B------:R-:W-:-:S04]  /*03c0*/  FADD R20, R20, 9.9999997473787516356e-06 ;  /* 0x3727c5ac14147421 */ /* 0x000fc80000000000 */
[----:B------:R-:W1:Y:S02]  /*03d0*/  MUFU.SQRT R29, R20 ;  /* 0x00000014001d7308 */ /* 0x000e640000002000 */
[C---:B-1----:R-:W-:Y:S02]  /*03e0*/  FSETP.GT.AND P0, PT, R29.reuse, 8.50705917302346158658e+37, PT ;  /* 0x7e8000001d00780b */ /* 0x042fe40003f04000 */
[----:B------:R-:W-:-:S11]  /*03f0*/  FSETP.GEU.AND P1, PT, R29, 1.175494350822287508e-38, PT ;  /* 0x008000001d00780b */ /* 0x000fd60003f2e000 */
[----:B------:R-:W-:-:S04]  /*0400*/  @P0 FMUL R29, R29, 0.25 ;  /* 0x3e8000001d1d0820 */ /* 0x000fc80000400000 */
[----:B------:R-:W-:Y:S01]  /*0410*/  @!P1 FMUL R29, R29, 16777216 ;  /* 0x4b8000001d1d9820 */ /* 0x000fe20000400000 */
[--C-:B----4-:R-:W-:Y:S01]  /*0420*/  FADD R20, R7, -R0.reuse ;  /* 0x8000000007147221 */ /* 0x110fe20000000000 */
[--C-:B------:R-:W-:Y:S01]  /*0430*/  FADD R7, R4, -R0.reuse ;  /* 0x8000000004077221 */ /* 0x100fe20000000000 */
[--C-:B------:R-:W-:Y:S01]  /*0440*/  FADD R6, R6, -R0.reuse ;  /* 0x8000000006067221 */ /* 0x100fe20000000000 */
[----:B------:R-:W-:Y:S02]  /*0450*/  FADD R4, R5, -R0 ;  /* 0x8000000005047221 */ /* 0x000fe40000000000 */
[----:B------:R-:W1:Y:S01]  /*0460*/  MUFU.RCP R0, R29 ;  /* 0x0000001d00007308 */ /* 0x000e620000001000 */
[C---:B0-----:R-:W-:Y:S01]  /*0470*/  FMUL R3, R27.reuse, R20 ;  /* 0x000000141b037220 */ /* 0x041fe20000400000 */
[C---:B------:R-:W-:Y:S01]  /*0480*/  FMUL R2, R27.reuse, R7 ;  /* 0x000000071b027220 */ /* 0x040fe20000400000 */
[C---:B------:R-:W-:Y:S01]  /*0490*/  FMUL R20, R27.reuse, R6 ;  /* 0x000000061b147220 */ /* 0x040fe20000400000 */
[----:B------:R-:W-:Y:S01]  /*04a0*/  FMUL R4, R27, R4 ;  /* 0x000000041b047220 */ /* 0x000fe20000400000 */
[----:B------:R-:W-:Y:S01]  /*04b0*/  FSEL R7, R28, 1, P0 ;  /* 0x3f8000001c077808 */ /* 0x000fe20000000000 */
[C-C-:B------:R-:W-:Y:S01]  /*04c0*/  FFMA R6, R22.reuse, R3, R23.reuse ;  /* 0x0000000316067223 */ /* 0x140fe20000000017 */
[C-C-:B------:R-:W-:Y:S01]  /*04d0*/  FFMA R5, R22.reuse, R20, R23.reuse ;  /* 0x0000001416057223 */ /* 0x140fe20000000017 */
[C-C-:B------:R-:W-:Y:S01]  /*04e0*/  FFMA R4, R22.reuse, R4, R23.reuse ;  /* 0x0000000416047223 */ /* 0x140fe20000000017 */
[----:B------:R-:W-:Y:S01]  /*04f0*/  FFMA R23, R22, R2, R23 ;  /* 0x0000000216177223 */ /* 0x000fe20000000017 */
[----:B------:R-:W-:Y:S01]  /*0500*/  @!P1 FMUL R7, R7, 16777216 ;  /* 0x4b80000007079820 */ /* 0x000fe20000400000 */
[----:B------:R-:W0:Y:S01]  /*0510*/  LDC.64 R2, c[0x0][0x240] ;  /* 0x00009000ff027b82 */ /* 0x000e220000000a00 */
[--C-:B-----5:R-:W-:Y:S01]  /*0520*/  FADD R11, R11, -R24.reuse ;  /* 0x800000180b0b7221 */ /* 0x120fe20000000000 */
[--C-:B------:R-:W-:Y:S01]  /*0530*/  FADD R9, R9, -R24.reuse ;  /* 0x8000001809097221 */ /* 0x100fe20000000000 */
[--C-:B------:R-:W-:Y:S01]  /*0540*/  FADD R27, R8, -R24.reuse ;  /* 0x80000018081b7221 */ /* 0x100fe20000000000 */
[----:B-1----:R-:W-:Y:S01]  /*0550*/  FMUL R0, R0, R7 ;  /* 0x0000000700007220 */ /* 0x002fe20000400000 */
[----:B------:R-:W-:-:S03]  /*0560*/  FADD R7, R10, -R24 ;  /* 0x800000180a077221 */ /* 0x000fc60000000000 */
[C---:B------:R-:W-:Y:S01]  /*0570*/  FMUL R11, R0.reuse, R11 ;  /* 0x0000000b000b7220 */ /* 0x040fe20000400000 */
[C---:B------:R-:W-:Y:S01]  /*0580*/  FMUL R7, R0.reuse, R7 ;  /* 0x0000000700077220 */ /* 0x040fe20000400000 */
[C---:B------:R-:W-:Y:S01]  /*0590*/  FMUL R9, R0.reuse, R9 ;  /* 0x0000000900097220 */ /* 0x040fe20000400000 */
[----:B------:R-:W-:Y:S01]  /*05a0*/  FMUL R27, R0, R27 ;  /* 0x0000001b001b7220 */ /* 0x000fe20000400000 */
[C-C-:B---3--:R-:W-:Y:S01]  /*05b0*/  FFMA R0, R25.reuse, R11, R26.reuse ;  /* 0x0000000b19007223 */ /* 0x148fe2000000001a */
[C-C-:B------:R-:W-:Y:S01]  /*05c0*/  FFMA R7, R25.reuse, R7, R26.reuse ;  /* 0x0000000719077223 */ /* 0x140fe2000000001a */
[C-C-:B------:R-:W-:Y:S01]  /*05d0*/  FFMA R8, R25.reuse, R9, R26.reuse ;  /* 0x0000000919087223 */ /* 0x140fe2000000001a */
[----:B------:R-:W-:Y:S01]  /*05e0*/  FFMA R27, R25, R27, R26 ;  /* 0x0000001b191b7223 */ /* 0x000fe2000000001a */
[----:B--2---:R-:W-:Y:S01]  /*05f0*/  FSETP.GEU.AND P6, PT, R23, -R12, PT ;  /* 0x8000000c1700720b */ /* 0x004fe20003fce000 */
[----:B------:R-:W-:Y:S01]  /*0600*/  FADD R12, R12, R23 ;  /* 0x000000170c0c7221 */ /* 0x000fe20000000000 */
[----:B------:R-:W-:Y:S01]  /*0610*/  FSETP.GEU.AND P0, PT, R4, -R13, PT ;  /* 0x8000000d0400720b */ /* 0x000fe20003f0e000 */
[----:B------:R-:W-:Y:S01]  /*0620*/  FADD R13, R13, R4 ;  /* 0x000000040d0d7221 */ /* 0x000fe20000000000 */
[----:B------:R-:W-:-:S02]  /*0630*/  FSETP.GEU.AND P1, PT, R5, -R14, PT ;  /* 0x8000000e0500720b */ /* 0x000fc40003f2e000 */
[----:B------:R-:W-:Y:S01]  /*0640*/  SEL R4, R12, RZ, P6 ;  /* 0x000000ff0c047207 */ /* 0x000fe20003000000 */
[----:B------:R-:W-:Y:S01]  /*0650*/  FADD R14, R14, R5 ;  /* 0x000000050e0e7221 */ /* 0x000fe20000000000 */
[----:B------:R-:W-:Y:S01]  /*0660*/  FSETP.GEU.AND P2, PT, R6, -R15, PT ;  /* 0x8000000f0600720b */ /* 0x000fe20003f4e000 */
        /* <DEDUP_REMOVED lines=9> */
[----:B0-----:R-:W-:Y:S01]  /*0700*/  IMAD.WIDE R2, R21, 0x4, R2 ;  /* 0x0000000415027825 */ /* 0x001fe200078e0202 */
[----:B------:R-:W-:-:S02]  /*0710*/  SEL R5, R13, RZ, P0 ;  /* 0x000000ff0d057207 */ /* 0x000fc40000000000 */
[----:B------:R-:W-:Y:S02]  /*0720*/  SEL R6, R14, RZ, P1 ;  /* 0x000000ff0e067207 */ /* 0x000fe40000800000 */
[----:B------:R-:W-:Y:S02]  /*0730*/  SEL R7, R15, RZ, P2 ;  /* 0x000000ff0f077207 */ /* 0x000fe40001000000 */
[----:B------:R-:W-:Y:S02]  /*0740*/  SEL R16, R16, RZ, P3 ;  /* 0x000000ff10107207 */ /* 0x000fe40001800000 */
[----:B------:R-:W-:Y:S02]  /*0750*/  SEL R19, R0, RZ, P4 ;  /* 0x000000ff00137207 */ /* 0x000fe40002000000 */
[----:B------:R-:W-:Y:S02]  /*0760*/  SEL R17, R8, RZ, P5 ;  /* 0x000000ff08117207 */ /* 0x000fe40002800000 */
[----:B------:R-:W-:Y:S01]  /*0770*/  SEL R18, R18, RZ, P6 ;  /* 0x000000ff12127207 */ /* 0x000fe20003000000 */
[----:B------:R-:W-:Y:S04]  /*0780*/  STG.E.128 desc[UR4][R2.64], R4 ;  /* 0x0000000402007986 */ /* 0x000fe8000c101d04 */
[----:B------:R-:W-:Y:S01]  /*0790*/  STG.E.128 desc[UR4][R2.64+0x800], R16 ;  /* 0x0008001002007986 */ /* 0x000fe2000c101d04 */
[----:B------:R-:W-:Y:S05]  /*07a0*/  EXIT ;  /* 0x000000000000794d */ /* 0x000fea0003800000 */
.L_x_0:
[----:B------:R-:W-:-:S00]  /*07b0*/  BRA `(.L_x_0) ;  /* 0xfffffffc00fc7947 */ /* 0x000fc0000383ffff */
[----:B------:R-:W-:-:S00]  /*07c0*/  NOP ;  /* 0x0000000000007918 */ /* 0x000fc00000000000 */
        /* <DEDUP_REMOVED lines=11> */
.L_x_1:


//--------------------- .nv.global.init           --------------------------
	.section	.nv.global.init,"aw",@progbits
.nv.global.init:
	.type		_$_str,@object
	.size		_$_str,(_$_str_$_2 - _$_str)
_$_str:
        /*0000*/ 	.byte	0x5f, 0x5f, 0x43, 0x55, 0x44, 0x41, 0x5f, 0x46, 0x54, 0x5a, 0x00
	.type		_$_str_$_2,@object
	.size		_$_str_$_2,(.L_1 - _$_str_$_2)
_$_str_$_2:
        /*000b*/ 	.byte	0x5f, 0x5f, 0x43, 0x55, 0x44, 0x41, 0x5f, 0x50, 0x52, 0x45, 0x43, 0x5f, 0x53, 0x51, 0x52, 0x54
        /*001b*/ 	.byte	0x00
.L_1:


//--------------------- .nv.constant0.triton_poi_fused__native_batch_norm_legit_no_training_add_relu_12 --------------------------
	.section	.nv.constant0.triton_poi_fused__native_batch_norm_legit_no_training_add_relu_12,"a",@progbits
	.sectionflags	@""
	.align	4
.nv.constant0.triton_poi_fused__native_batch_norm_legit_no_training_add_relu_12:
	.zero		588
